//
// Generated by NVIDIA NVVM Compiler
//
// Compiler Build ID: CL-36424714
// Cuda compilation tools, release 13.0, V13.0.88
// Based on NVVM 20.0.0
//

.version 9.0
.target sm_100
.address_size 64

	// .globl	_Z16cuda_core_kernelv
.extern .func  (.param .b32 func_retval0) vprintf
(
	.param .b64 vprintf_param_0,
	.param .b64 vprintf_param_1
)
;
.global .align 1 .b8 $str[4] = {37, 102, 10};

.visible .entry _Z16cuda_core_kernelv()
{
	.local .align 8 .b8 	__local_depot0[8];
	.reg .b64 	%SP;
	.reg .b64 	%SPL;
	.reg .pred 	%p<3>;
	.reg .b32 	%r<9>;
	.reg .b32 	%f<68>;
	.reg .b64 	%rd<5>;
	.reg .b64 	%fd<2>;

	mov.u64 	%SPL, __local_depot0;
	cvta.local.u64 	%SP, %SPL;
	mov.u32 	%r4, %tid.x;
	add.s32 	%r5, %r4, 1;
	cvt.rn.f32.u32 	%f67, %r5;
	mov.b32 	%r8, 0;
$L__BB0_1:
	fma.rn.f32 	%f4, %f67, 0f3F000000, 0f3F800000;
	fma.rn.f32 	%f5, %f4, 0f3F000000, 0f3F800000;
	fma.rn.f32 	%f6, %f5, 0f3F000000, 0f3F800000;
	fma.rn.f32 	%f7, %f6, 0f3F000000, 0f3F800000;
	fma.rn.f32 	%f8, %f7, 0f3F000000, 0f3F800000;
	fma.rn.f32 	%f9, %f8, 0f3F000000, 0f3F800000;
	fma.rn.f32 	%f10, %f9, 0f3F000000, 0f3F800000;
	fma.rn.f32 	%f11, %f10, 0f3F000000, 0f3F800000;
	fma.rn.f32 	%f12, %f11, 0f3F000000, 0f3F800000;
	fma.rn.f32 	%f13, %f12, 0f3F000000, 0f3F800000;
	fma.rn.f32 	%f14, %f13, 0f3F000000, 0f3F800000;
	fma.rn.f32 	%f15, %f14, 0f3F000000, 0f3F800000;
	fma.rn.f32 	%f16, %f15, 0f3F000000, 0f3F800000;
	fma.rn.f32 	%f17, %f16, 0f3F000000, 0f3F800000;
	fma.rn.f32 	%f18, %f17, 0f3F000000, 0f3F800000;
	fma.rn.f32 	%f19, %f18, 0f3F000000, 0f3F800000;
	fma.rn.f32 	%f20, %f19, 0f3F000000, 0f3F800000;
	fma.rn.f32 	%f21, %f20, 0f3F000000, 0f3F800000;
	fma.rn.f32 	%f22, %f21, 0f3F000000, 0f3F800000;
	fma.rn.f32 	%f23, %f22, 0f3F000000, 0f3F800000;
	fma.rn.f32 	%f24, %f23, 0f3F000000, 0f3F800000;
	fma.rn.f32 	%f25, %f24, 0f3F000000, 0f3F800000;
	fma.rn.f32 	%f26, %f25, 0f3F000000, 0f3F800000;
	fma.rn.f32 	%f27, %f26, 0f3F000000, 0f3F800000;
	fma.rn.f32 	%f28, %f27, 0f3F000000, 0f3F800000;
	fma.rn.f32 	%f29, %f28, 0f3F000000, 0f3F800000;
	fma.rn.f32 	%f30, %f29, 0f3F000000, 0f3F800000;
	fma.rn.f32 	%f31, %f30, 0f3F000000, 0f3F800000;
	fma.rn.f32 	%f32, %f31, 0f3F000000, 0f3F800000;
	fma.rn.f32 	%f33, %f32, 0f3F000000, 0f3F800000;
	fma.rn.f32 	%f34, %f33, 0f3F000000, 0f3F800000;
	fma.rn.f32 	%f35, %f34, 0f3F000000, 0f3F800000;
	fma.rn.f32 	%f36, %f35, 0f3F000000, 0f3F800000;
	fma.rn.f32 	%f37, %f36, 0f3F000000, 0f3F800000;
	fma.rn.f32 	%f38, %f37, 0f3F000000, 0f3F800000;
	fma.rn.f32 	%f39, %f38, 0f3F000000, 0f3F800000;
	fma.rn.f32 	%f40, %f39, 0f3F000000, 0f3F800000;
	fma.rn.f32 	%f41, %f40, 0f3F000000, 0f3F800000;
	fma.rn.f32 	%f42, %f41, 0f3F000000, 0f3F800000;
	fma.rn.f32 	%f43, %f42, 0f3F000000, 0f3F800000;
	fma.rn.f32 	%f44, %f43, 0f3F000000, 0f3F800000;
	fma.rn.f32 	%f45, %f44, 0f3F000000, 0f3F800000;
	fma.rn.f32 	%f46, %f45, 0f3F000000, 0f3F800000;
	fma.rn.f32 	%f47, %f46, 0f3F000000, 0f3F800000;
	fma.rn.f32 	%f48, %f47, 0f3F000000, 0f3F800000;
	fma.rn.f32 	%f49, %f48, 0f3F000000, 0f3F800000;
	fma.rn.f32 	%f50, %f49, 0f3F000000, 0f3F800000;
	fma.rn.f32 	%f51, %f50, 0f3F000000, 0f3F800000;
	fma.rn.f32 	%f52, %f51, 0f3F000000, 0f3F800000;
	fma.rn.f32 	%f53, %f52, 0f3F000000, 0f3F800000;
	fma.rn.f32 	%f54, %f53, 0f3F000000, 0f3F800000;
	fma.rn.f32 	%f55, %f54, 0f3F000000, 0f3F800000;
	fma.rn.f32 	%f56, %f55, 0f3F000000, 0f3F800000;
	fma.rn.f32 	%f57, %f56, 0f3F000000, 0f3F800000;
	fma.rn.f32 	%f58, %f57, 0f3F000000, 0f3F800000;
	fma.rn.f32 	%f59, %f58, 0f3F000000, 0f3F800000;
	fma.rn.f32 	%f60, %f59, 0f3F000000, 0f3F800000;
	fma.rn.f32 	%f61, %f60, 0f3F000000, 0f3F800000;
	fma.rn.f32 	%f62, %f61, 0f3F000000, 0f3F800000;
	fma.rn.f32 	%f63, %f62, 0f3F000000, 0f3F800000;
	fma.rn.f32 	%f64, %f63, 0f3F000000, 0f3F800000;
	fma.rn.f32 	%f65, %f64, 0f3F000000, 0f3F800000;
	fma.rn.f32 	%f66, %f65, 0f3F000000, 0f3F800000;
	fma.rn.f32 	%f67, %f66, 0f3F000000, 0f3F800000;
	add.s32 	%r8, %r8, 64;
	setp.ne.s32 	%p1, %r8, 7000000;
	@%p1 bra 	$L__BB0_1;
	setp.geu.f32 	%p2, %f67, 0f00000000;
	@%p2 bra 	$L__BB0_4;
	cvt.f64.f32 	%fd1, %f67;
	add.u64 	%rd1, %SP, 0;
	add.u64 	%rd2, %SPL, 0;
	st.local.f64 	[%rd2], %fd1;
	mov.u64 	%rd3, $str;
	cvta.global.u64 	%rd4, %rd3;
	{ // callseq 0, 0
	.param .b64 param0;
	st.param.b64 	[param0], %rd4;
	.param .b64 param1;
	st.param.b64 	[param1], %rd1;
	.param .b32 retval0;
	call.uni (retval0), 
	vprintf, 
	(
	param0, 
	param1
	);
	ld.param.b32 	%r6, [retval0];
	} // callseq 0
$L__BB0_4:
	ret;

}
	// .globl	_Z18tensor_core_kernelv
.visible .entry _Z18tensor_core_kernelv()
{
	.local .align 8 .b8 	__local_depot1[8];
	.reg .b64 	%SP;
	.reg .b64 	%SPL;
	.reg .pred 	%p<3>;
	.reg .b32 	%r<409>;
	.reg .b32 	%f<526>;
	.reg .b64 	%rd<5>;
	.reg .b64 	%fd<2>;

	mov.u64 	%SPL, __local_depot1;
	cvta.local.u64 	%SP, %SPL;
	mov.b32 	%r19, 1065353216;
	mov.u32 	%r9, %r19;
	// begin inline asm
	cvt.rna.tf32.f32 %r9, %r9;

	// end inline asm
	mov.u32 	%r11, %r19;
	// begin inline asm
	cvt.rna.tf32.f32 %r11, %r11;

	// end inline asm
	mov.u32 	%r13, %r19;
	// begin inline asm
	cvt.rna.tf32.f32 %r13, %r13;

	// end inline asm
	mov.u32 	%r15, %r19;
	// begin inline asm
	cvt.rna.tf32.f32 %r15, %r15;

	// end inline asm
	mov.u32 	%r17, %r19;
	// begin inline asm
	cvt.rna.tf32.f32 %r17, %r17;

	// end inline asm
	// begin inline asm
	cvt.rna.tf32.f32 %r19, %r19;

	// end inline asm
	mov.f32 	%f522, 0f3F800000;
	mov.b32 	%r408, 0;
	mov.f32 	%f523, %f522;
	mov.f32 	%f524, %f522;
	mov.f32 	%f525, %f522;
$L__BB1_1:
	// begin inline asm
	mma.sync.aligned.m16n8k8.row.col.f32.tf32.tf32.f32{%f522, %f523, %f524, %f525},{%r9, %r11, %r13, %r15},{%r17, %r19},{%f522, %f523, %f524, %f525};

	// end inline asm
	// begin inline asm
	mma.sync.aligned.m16n8k8.row.col.f32.tf32.tf32.f32{%f522, %f523, %f524, %f525},{%r9, %r11, %r13, %r15},{%r17, %r19},{%f522, %f523, %f524, %f525};

	// end inline asm
	// begin inline asm
	mma.sync.aligned.m16n8k8.row.col.f32.tf32.tf32.f32{%f522, %f523, %f524, %f525},{%r9, %r11, %r13, %r15},{%r17, %r19},{%f522, %f523, %f524, %f525};

	// end inline asm
	// begin inline asm
	mma.sync.aligned.m16n8k8.row.col.f32.tf32.tf32.f32{%f522, %f523, %f524, %f525},{%r9, %r11, %r13, %r15},{%r17, %r19},{%f522, %f523, %f524, %f525};

	// end inline asm
	// begin inline asm
	mma.sync.aligned.m16n8k8.row.col.f32.tf32.tf32.f32{%f522, %f523, %f524, %f525},{%r9, %r11, %r13, %r15},{%r17, %r19},{%f522, %f523, %f524, %f525};

	// end inline asm
	// begin inline asm
	mma.sync.aligned.m16n8k8.row.col.f32.tf32.tf32.f32{%f522, %f523, %f524, %f525},{%r9, %r11, %r13, %r15},{%r17, %r19},{%f522, %f523, %f524, %f525};

	// end inline asm
	// begin inline asm
	mma.sync.aligned.m16n8k8.row.col.f32.tf32.tf32.f32{%f522, %f523, %f524, %f525},{%r9, %r11, %r13, %r15},{%r17, %r19},{%f522, %f523, %f524, %f525};

	// end inline asm
	// begin inline asm
	mma.sync.aligned.m16n8k8.row.col.f32.tf32.tf32.f32{%f522, %f523, %f524, %f525},{%r9, %r11, %r13, %r15},{%r17, %r19},{%f522, %f523, %f524, %f525};

	// end inline asm
	// begin inline asm
	mma.sync.aligned.m16n8k8.row.col.f32.tf32.tf32.f32{%f522, %f523, %f524, %f525},{%r9, %r11, %r13, %r15},{%r17, %r19},{%f522, %f523, %f524, %f525};

	// end inline asm
	// begin inline asm
	mma.sync.aligned.m16n8k8.row.col.f32.tf32.tf32.f32{%f522, %f523, %f524, %f525},{%r9, %r11, %r13, %r15},{%r17, %r19},{%f522, %f523, %f524, %f525};

	// end inline asm
	// begin inline asm
	mma.sync.aligned.m16n8k8.row.col.f32.tf32.tf32.f32{%f522, %f523, %f524, %f525},{%r9, %r11, %r13, %r15},{%r17, %r19},{%f522, %f523, %f524, %f525};

	// end inline asm
	// begin inline asm
	mma.sync.aligned.m16n8k8.row.col.f32.tf32.tf32.f32{%f522, %f523, %f524, %f525},{%r9, %r11, %r13, %r15},{%r17, %r19},{%f522, %f523, %f524, %f525};

	// end inline asm
	// begin inline asm
	mma.sync.aligned.m16n8k8.row.col.f32.tf32.tf32.f32{%f522, %f523, %f524, %f525},{%r9, %r11, %r13, %r15},{%r17, %r19},{%f522, %f523, %f524, %f525};

	// end inline asm
	// begin inline asm
	mma.sync.aligned.m16n8k8.row.col.f32.tf32.tf32.f32{%f522, %f523, %f524, %f525},{%r9, %r11, %r13, %r15},{%r17, %r19},{%f522, %f523, %f524, %f525};

	// end inline asm
	// begin inline asm
	mma.sync.aligned.m16n8k8.row.col.f32.tf32.tf32.f32{%f522, %f523, %f524, %f525},{%r9, %r11, %r13, %r15},{%r17, %r19},{%f522, %f523, %f524, %f525};

	// end inline asm
	// begin inline asm
	mma.sync.aligned.m16n8k8.row.col.f32.tf32.tf32.f32{%f522, %f523, %f524, %f525},{%r9, %r11, %r13, %r15},{%r17, %r19},{%f522, %f523, %f524, %f525};

	// end inline asm
	// begin inline asm
	mma.sync.aligned.m16n8k8.row.col.f32.tf32.tf32.f32{%f522, %f523, %f524, %f525},{%r9, %r11, %r13, %r15},{%r17, %r19},{%f522, %f523, %f524, %f525};

	// end inline asm
	// begin inline asm
	mma.sync.aligned.m16n8k8.row.col.f32.tf32.tf32.f32{%f522, %f523, %f524, %f525},{%r9, %r11, %r13, %r15},{%r17, %r19},{%f522, %f523, %f524, %f525};

	// end inline asm
	// begin inline asm
	mma.sync.aligned.m16n8k8.row.col.f32.tf32.tf32.f32{%f522, %f523, %f524, %f525},{%r9, %r11, %r13, %r15},{%r17, %r19},{%f522, %f523, %f524, %f525};

	// end inline asm
	// begin inline asm
	mma.sync.aligned.m16n8k8.row.col.f32.tf32.tf32.f32{%f522, %f523, %f524, %f525},{%r9, %r11, %r13, %r15},{%r17, %r19},{%f522, %f523, %f524, %f525};

	// end inline asm
	// begin inline asm
	mma.sync.aligned.m16n8k8.row.col.f32.tf32.tf32.f32{%f522, %f523, %f524, %f525},{%r9, %r11, %r13, %r15},{%r17, %r19},{%f522, %f523, %f524, %f525};

	// end inline asm
	// begin inline asm
	mma.sync.aligned.m16n8k8.row.col.f32.tf32.tf32.f32{%f522, %f523, %f524, %f525},{%r9, %r11, %r13, %r15},{%r17, %r19},{%f522, %f523, %f524, %f525};

	// end inline asm
	// begin inline asm
	mma.sync.aligned.m16n8k8.row.col.f32.tf32.tf32.f32{%f522, %f523, %f524, %f525},{%r9, %r11, %r13, %r15},{%r17, %r19},{%f522, %f523, %f524, %f525};

	// end inline asm
	// begin inline asm
	mma.sync.aligned.m16n8k8.row.col.f32.tf32.tf32.f32{%f522, %f523, %f524, %f525},{%r9, %r11, %r13, %r15},{%r17, %r19},{%f522, %f523, %f524, %f525};

	// end inline asm
	// begin inline asm
	mma.sync.aligned.m16n8k8.row.col.f32.tf32.tf32.f32{%f522, %f523, %f524, %f525},{%r9, %r11, %r13, %r15},{%r17, %r19},{%f522, %f523, %f524, %f525};

	// end inline asm
	// begin inline asm
	mma.sync.aligned.m16n8k8.row.col.f32.tf32.tf32.f32{%f522, %f523, %f524, %f525},{%r9, %r11, %r13, %r15},{%r17, %r19},{%f522, %f523, %f524, %f525};

	// end inline asm
	// begin inline asm
	mma.sync.aligned.m16n8k8.row.col.f32.tf32.tf32.f32{%f522, %f523, %f524, %f525},{%r9, %r11, %r13, %r15},{%r17, %r19},{%f522, %f523, %f524, %f525};

	// end inline asm
	// begin inline asm
	mma.sync.aligned.m16n8k8.row.col.f32.tf32.tf32.f32{%f522, %f523, %f524, %f525},{%r9, %r11, %r13, %r15},{%r17, %r19},{%f522, %f523, %f524, %f525};

	// end inline asm
	// begin inline asm
	mma.sync.aligned.m16n8k8.row.col.f32.tf32.tf32.f32{%f522, %f523, %f524, %f525},{%r9, %r11, %r13, %r15},{%r17, %r19},{%f522, %f523, %f524, %f525};

	// end inline asm
	// begin inline asm
	mma.sync.aligned.m16n8k8.row.col.f32.tf32.tf32.f32{%f522, %f523, %f524, %f525},{%r9, %r11, %r13, %r15},{%r17, %r19},{%f522, %f523, %f524, %f525};

	// end inline asm
	// begin inline asm
	mma.sync.aligned.m16n8k8.row.col.f32.tf32.tf32.f32{%f522, %f523, %f524, %f525},{%r9, %r11, %r13, %r15},{%r17, %r19},{%f522, %f523, %f524, %f525};

	// end inline asm
	// begin inline asm
	mma.sync.aligned.m16n8k8.row.col.f32.tf32.tf32.f32{%f522, %f523, %f524, %f525},{%r9, %r11, %r13, %r15},{%r17, %r19},{%f522, %f523, %f524, %f525};

	// end inline asm
	// begin inline asm
	mma.sync.aligned.m16n8k8.row.col.f32.tf32.tf32.f32{%f522, %f523, %f524, %f525},{%r9, %r11, %r13, %r15},{%r17, %r19},{%f522, %f523, %f524, %f525};

	// end inline asm
	// begin inline asm
	mma.sync.aligned.m16n8k8.row.col.f32.tf32.tf32.f32{%f522, %f523, %f524, %f525},{%r9, %r11, %r13, %r15},{%r17, %r19},{%f522, %f523, %f524, %f525};

	// end inline asm
	// begin inline asm
	mma.sync.aligned.m16n8k8.row.col.f32.tf32.tf32.f32{%f522, %f523, %f524, %f525},{%r9, %r11, %r13, %r15},{%r17, %r19},{%f522, %f523, %f524, %f525};

	// end inline asm
	// begin inline asm
	mma.sync.aligned.m16n8k8.row.col.f32.tf32.tf32.f32{%f522, %f523, %f524, %f525},{%r9, %r11, %r13, %r15},{%r17, %r19},{%f522, %f523, %f524, %f525};

	// end inline asm
	// begin inline asm
	mma.sync.aligned.m16n8k8.row.col.f32.tf32.tf32.f32{%f522, %f523, %f524, %f525},{%r9, %r11, %r13, %r15},{%r17, %r19},{%f522, %f523, %f524, %f525};

	// end inline asm
	// begin inline asm
	mma.sync.aligned.m16n8k8.row.col.f32.tf32.tf32.f32{%f522, %f523, %f524, %f525},{%r9, %r11, %r13, %r15},{%r17, %r19},{%f522, %f523, %f524, %f525};

	// end inline asm
	// begin inline asm
	mma.sync.aligned.m16n8k8.row.col.f32.tf32.tf32.f32{%f522, %f523, %f524, %f525},{%r9, %r11, %r13, %r15},{%r17, %r19},{%f522, %f523, %f524, %f525};

	// end inline asm
	// begin inline asm
	mma.sync.aligned.m16n8k8.row.col.f32.tf32.tf32.f32{%f522, %f523, %f524, %f525},{%r9, %r11, %r13, %r15},{%r17, %r19},{%f522, %f523, %f524, %f525};

	// end inline asm
	// begin inline asm
	mma.sync.aligned.m16n8k8.row.col.f32.tf32.tf32.f32{%f522, %f523, %f524, %f525},{%r9, %r11, %r13, %r15},{%r17, %r19},{%f522, %f523, %f524, %f525};

	// end inline asm
	// begin inline asm
	mma.sync.aligned.m16n8k8.row.col.f32.tf32.tf32.f32{%f522, %f523, %f524, %f525},{%r9, %r11, %r13, %r15},{%r17, %r19},{%f522, %f523, %f524, %f525};

	// end inline asm
	// begin inline asm
	mma.sync.aligned.m16n8k8.row.col.f32.tf32.tf32.f32{%f522, %f523, %f524, %f525},{%r9, %r11, %r13, %r15},{%r17, %r19},{%f522, %f523, %f524, %f525};

	// end inline asm
	// begin inline asm
	mma.sync.aligned.m16n8k8.row.col.f32.tf32.tf32.f32{%f522, %f523, %f524, %f525},{%r9, %r11, %r13, %r15},{%r17, %r19},{%f522, %f523, %f524, %f525};

	// end inline asm
	// begin inline asm
	mma.sync.aligned.m16n8k8.row.col.f32.tf32.tf32.f32{%f522, %f523, %f524, %f525},{%r9, %r11, %r13, %r15},{%r17, %r19},{%f522, %f523, %f524, %f525};

	// end inline asm
	// begin inline asm
	mma.sync.aligned.m16n8k8.row.col.f32.tf32.tf32.f32{%f522, %f523, %f524, %f525},{%r9, %r11, %r13, %r15},{%r17, %r19},{%f522, %f523, %f524, %f525};

	// end inline asm
	// begin inline asm
	mma.sync.aligned.m16n8k8.row.col.f32.tf32.tf32.f32{%f522, %f523, %f524, %f525},{%r9, %r11, %r13, %r15},{%r17, %r19},{%f522, %f523, %f524, %f525};

	// end inline asm
	// begin inline asm
	mma.sync.aligned.m16n8k8.row.col.f32.tf32.tf32.f32{%f522, %f523, %f524, %f525},{%r9, %r11, %r13, %r15},{%r17, %r19},{%f522, %f523, %f524, %f525};

	// end inline asm
	// begin inline asm
	mma.sync.aligned.m16n8k8.row.col.f32.tf32.tf32.f32{%f522, %f523, %f524, %f525},{%r9, %r11, %r13, %r15},{%r17, %r19},{%f522, %f523, %f524, %f525};

	// end inline asm
	// begin inline asm
	mma.sync.aligned.m16n8k8.row.col.f32.tf32.tf32.f32{%f522, %f523, %f524, %f525},{%r9, %r11, %r13, %r15},{%r17, %r19},{%f522, %f523, %f524, %f525};

	// end inline asm
	// begin inline asm
	mma.sync.aligned.m16n8k8.row.col.f32.tf32.tf32.f32{%f522, %f523, %f524, %f525},{%r9, %r11, %r13, %r15},{%r17, %r19},{%f522, %f523, %f524, %f525};

	// end inline asm
	// begin inline asm
	mma.sync.aligned.m16n8k8.row.col.f32.tf32.tf32.f32{%f522, %f523, %f524, %f525},{%r9, %r11, %r13, %r15},{%r17, %r19},{%f522, %f523, %f524, %f525};

	// end inline asm
	// begin inline asm
	mma.sync.aligned.m16n8k8.row.col.f32.tf32.tf32.f32{%f522, %f523, %f524, %f525},{%r9, %r11, %r13, %r15},{%r17, %r19},{%f522, %f523, %f524, %f525};

	// end inline asm
	// begin inline asm
	mma.sync.aligned.m16n8k8.row.col.f32.tf32.tf32.f32{%f522, %f523, %f524, %f525},{%r9, %r11, %r13, %r15},{%r17, %r19},{%f522, %f523, %f524, %f525};

	// end inline asm
	// begin inline asm
	mma.sync.aligned.m16n8k8.row.col.f32.tf32.tf32.f32{%f522, %f523, %f524, %f525},{%r9, %r11, %r13, %r15},{%r17, %r19},{%f522, %f523, %f524, %f525};

	// end inline asm
	// begin inline asm
	mma.sync.aligned.m16n8k8.row.col.f32.tf32.tf32.f32{%f522, %f523, %f524, %f525},{%r9, %r11, %r13, %r15},{%r17, %r19},{%f522, %f523, %f524, %f525};

	// end inline asm
	// begin inline asm
	mma.sync.aligned.m16n8k8.row.col.f32.tf32.tf32.f32{%f522, %f523, %f524, %f525},{%r9, %r11, %r13, %r15},{%r17, %r19},{%f522, %f523, %f524, %f525};

	// end inline asm
	// begin inline asm
	mma.sync.aligned.m16n8k8.row.col.f32.tf32.tf32.f32{%f522, %f523, %f524, %f525},{%r9, %r11, %r13, %r15},{%r17, %r19},{%f522, %f523, %f524, %f525};

	// end inline asm
	// begin inline asm
	mma.sync.aligned.m16n8k8.row.col.f32.tf32.tf32.f32{%f522, %f523, %f524, %f525},{%r9, %r11, %r13, %r15},{%r17, %r19},{%f522, %f523, %f524, %f525};

	// end inline asm
	// begin inline asm
	mma.sync.aligned.m16n8k8.row.col.f32.tf32.tf32.f32{%f522, %f523, %f524, %f525},{%r9, %r11, %r13, %r15},{%r17, %r19},{%f522, %f523, %f524, %f525};

	// end inline asm
	// begin inline asm
	mma.sync.aligned.m16n8k8.row.col.f32.tf32.tf32.f32{%f522, %f523, %f524, %f525},{%r9, %r11, %r13, %r15},{%r17, %r19},{%f522, %f523, %f524, %f525};

	// end inline asm
	// begin inline asm
	mma.sync.aligned.m16n8k8.row.col.f32.tf32.tf32.f32{%f522, %f523, %f524, %f525},{%r9, %r11, %r13, %r15},{%r17, %r19},{%f522, %f523, %f524, %f525};

	// end inline asm
	// begin inline asm
	mma.sync.aligned.m16n8k8.row.col.f32.tf32.tf32.f32{%f522, %f523, %f524, %f525},{%r9, %r11, %r13, %r15},{%r17, %r19},{%f522, %f523, %f524, %f525};

	// end inline asm
	// begin inline asm
	mma.sync.aligned.m16n8k8.row.col.f32.tf32.tf32.f32{%f522, %f523, %f524, %f525},{%r9, %r11, %r13, %r15},{%r17, %r19},{%f522, %f523, %f524, %f525};

	// end inline asm
	add.s32 	%r408, %r408, 64;
	setp.ne.s32 	%p1, %r408, 1000000;
	@%p1 bra 	$L__BB1_1;
	setp.geu.f32 	%p2, %f522, 0f00000000;
	@%p2 bra 	$L__BB1_4;
	cvt.f64.f32 	%fd1, %f522;
	add.u64 	%rd1, %SP, 0;
	add.u64 	%rd2, %SPL, 0;
	st.local.f64 	[%rd2], %fd1;
	mov.u64 	%rd3, $str;
	cvta.global.u64 	%rd4, %rd3;
	{ // callseq 1, 0
	.param .b64 param0;
	st.param.b64 	[param0], %rd4;
	.param .b64 param1;
	st.param.b64 	[param1], %rd1;
	.param .b32 retval0;
	call.uni (retval0), 
	vprintf, 
	(
	param0, 
	param1
	);
	ld.param.b32 	%r406, [retval0];
	} // callseq 1
$L__BB1_4:
	ret;

}


// ===== COMPILED SASS (sm_100) =====

	.target	sm_100

	.elftype	@"ET_EXEC"


//--------------------- .note.nv.tkinfo           --------------------------
	.section	.note.nv.tkinfo,"",@"SHT_NOTE"
	.sectionflags	@"SHF_NOTE_NV_TKINFO"
	.tkinfo
        /*0018*/ 	.word	0x00000002
        /*0030*/ 	.string	""
        /*0030*/ 	.string	"ptxas"
        /*0030*/ 	.string	"Cuda compilation tools, release 13.0, V13.0.88"
        /*0030*/ 	.string	"Build cuda_13.0.r13.0/compiler.36424714_0"
        /*0030*/ 	.string	"-arch sm_100 -m 64 "



//--------------------- .note.nv.cuinfo           --------------------------
	.section	.note.nv.cuinfo,"",@"SHT_NOTE"
	.sectionflags	@"SHF_NOTE_NV_CUINFO"
        /*0018*/ 	.short	0x0002
        /*001a*/ 	.short	0x0064
        /*001c*/ 	.short	0x0082
	.zero		2


//--------------------- .nv.info                  --------------------------
	.section	.nv.info,"",@"SHT_CUDA_INFO"
	.align	4


	//----- nvinfo : EIATTR_REGCOUNT
	.align		4
        /*0000*/ 	.byte	0x04, 0x2f
        /*0002*/ 	.short	(.L_2 - .L_1)
	.align		4
.L_1:
        /*0004*/ 	.word	index@(_Z16cuda_core_kernelv)
        /*0008*/ 	.word	0x00000018


	//----- nvinfo : EIATTR_FRAME_SIZE
	.align		4
.L_2:
        /*000c*/ 	.byte	0x04, 0x11
        /*000e*/ 	.short	(.L_4 - .L_3)
	.align		4
.L_3:
        /*0010*/ 	.word	index@(_Z16cuda_core_kernelv)
        /*0014*/ 	.word	0x00000008


	//----- nvinfo : EIATTR_REGCOUNT
	.align		4
.L_4:
        /*0018*/ 	.byte	0x04, 0x2f
        /*001a*/ 	.short	(.L_6 - .L_5)
	.align		4
.L_5:
        /*001c*/ 	.word	index@(_Z18tensor_core_kernelv)
        /*0020*/ 	.word	0x00000018


	//----- nvinfo : EIATTR_FRAME_SIZE
	.align		4
.L_6:
        /*0024*/ 	.byte	0x04, 0x11
        /*0026*/ 	.short	(.L_8 - .L_7)
	.align		4
.L_7:
        /*0028*/ 	.word	index@(_Z18tensor_core_kernelv)
        /*002c*/ 	.word	0x00000008


	//----- nvinfo : EIATTR_MIN_STACK_SIZE
	.align		4
.L_8:
        /*0030*/ 	.byte	0x04, 0x12
        /*0032*/ 	.short	(.L_10 - .L_9)
	.align		4
.L_9:
        /*0034*/ 	.word	index@(_Z18tensor_core_kernelv)
        /*0038*/ 	.word	0x00000008


	//----- nvinfo : EIATTR_MIN_STACK_SIZE
	.align		4
.L_10:
        /*003c*/ 	.byte	0x04, 0x12
        /*003e*/ 	.short	(.L_12 - .L_11)
	.align		4
.L_11:
        /*0040*/ 	.word	index@(_Z16cuda_core_kernelv)
        /*0044*/ 	.word	0x00000008
.L_12:


//--------------------- .nv.compat                --------------------------
	.section	.nv.compat,"",@"SHT_CUDA_COMPAT_INFO"
	.align	4
        /*0000*/ 	.byte	0x02, 0x09, 0x00, 0x00, 0x02, 0x02, 0x01, 0x00, 0x02, 0x05, 0x05, 0x00, 0x03, 0x07, 0x01, 0x01
        /*0010*/ 	.byte	0x02, 0x03, 0x00, 0x00, 0x02, 0x06, 0x01, 0x00, 0x04, 0x0b, 0x08, 0x00, 0x09, 0x00, 0x00, 0x00
        /*0020*/ 	.byte	0x00, 0x00, 0x00, 0x00


//--------------------- .nv.info._Z18tensor_core_kernelv --------------------------
	.section	.nv.info._Z18tensor_core_kernelv,"",@"SHT_CUDA_INFO"
	.sectionflags	@""
	.align	4


	//----- nvinfo : EIATTR_CUDA_API_VERSION
	.align		4
        /*0000*/ 	.byte	0x04, 0x37
        /*0002*/ 	.short	(.L_14 - .L_13)
.L_13:
        /*0004*/ 	.word	0x00000082


	//----- nvinfo : EIATTR_SPARSE_MMA_MASK
	.align		4
.L_14:
        /*0008*/ 	.byte	0x03, 0x50
        /*000a*/ 	.short	0x0000


	//----- nvinfo : EIATTR_MAXREG_COUNT
	.align		4
        /*000c*/ 	.byte	0x03, 0x1b
        /*000e*/ 	.short	0x00ff


	//----- nvinfo : EIATTR_EXTERNS
	.align		4
        /*0010*/ 	.byte	0x04, 0x0f
        /*0012*/ 	.short	(.L_16 - .L_15)


	//   ....[0]....
	.align		4
.L_15:
        /*0014*/ 	.word	index@(vprintf)


	//----- nvinfo : EIATTR_MERCURY_ISA_VERSION
	.align		4
.L_16:
        /*0018*/ 	.byte	0x03, 0x5f
        /*001a*/ 	.short	0x0101


	//----- nvinfo : EIATTR_VRC_CTA_INIT_COUNT
	.align		4
        /*001c*/ 	.byte	0x02, 0x4a
	.zero		1
	.zero		1


	//----- nvinfo : EIATTR_SYSCALL_OFFSETS
	.align		4
        /*0020*/ 	.byte	0x04, 0x46
        /*0022*/ 	.short	(.L_18 - .L_17)


	//   ....[0]....
.L_17:
        /*0024*/ 	.word	0x000029e0


	//----- nvinfo : EIATTR_EXIT_INSTR_OFFSETS
	.align		4
.L_18:
        /*0028*/ 	.byte	0x04, 0x1c
        /*002a*/ 	.short	(.L_20 - .L_19)


	//   ....[0]....
.L_19:
        /*002c*/ 	.word	0x00002950


	//   ....[1]....
        /*0030*/ 	.word	0x000029f0


	//----- nvinfo : EIATTR_SW_WAR
	.align		4
.L_20:
        /*0034*/ 	.byte	0x04, 0x36
        /*0036*/ 	.short	(.L_22 - .L_21)
.L_21:
        /*0038*/ 	.word	0x00000008
.L_22:


//--------------------- .nv.info._Z16cuda_core_kernelv --------------------------
	.section	.nv.info._Z16cuda_core_kernelv,"",@"SHT_CUDA_INFO"
	.sectionflags	@""
	.align	4


	//----- nvinfo : EIATTR_CUDA_API_VERSION
	.align		4
        /*0000*/ 	.byte	0x04, 0x37
        /*0002*/ 	.short	(.L_24 - .L_23)
.L_23:
        /*0004*/ 	.word	0x00000082


	//----- nvinfo : EIATTR_SPARSE_MMA_MASK
	.align		4
.L_24:
        /*0008*/ 	.byte	0x03, 0x50
        /*000a*/ 	.short	0x0000


	//----- nvinfo : EIATTR_MAXREG_COUNT
	.align		4
        /*000c*/ 	.byte	0x03, 0x1b
        /*000e*/ 	.short	0x00ff


	//----- nvinfo : EIATTR_EXTERNS
	.align		4
        /*0010*/ 	.byte	0x04, 0x0f
        /*0012*/ 	.short	(.L_26 - .L_25)


	//   ....[0]....
	.align		4
.L_25:
        /*0014*/ 	.word	index@(vprintf)


	//----- nvinfo : EIATTR_MERCURY_ISA_VERSION
	.align		4
.L_26:
        /*0018*/ 	.byte	0x03, 0x5f
        /*001a*/ 	.short	0x0101


	//----- nvinfo : EIATTR_VRC_CTA_INIT_COUNT
	.align		4
        /*001c*/ 	.byte	0x02, 0x4a
	.zero		1
	.zero		1


	//----- nvinfo : EIATTR_SYSCALL_OFFSETS
	.align		4
        /*0020*/ 	.byte	0x04, 0x46
        /*0022*/ 	.short	(.L_28 - .L_27)


	//   ....[0]....
.L_27:
        /*0024*/ 	.word	0x00001580


	//----- nvinfo : EIATTR_EXIT_INSTR_OFFSETS
	.align		4
.L_28:
        /*0028*/ 	.byte	0x04, 0x1c
        /*002a*/ 	.short	(.L_30 - .L_29)


	//   ....[0]....
.L_29:
        /*002c*/ 	.word	0x000014f0


	//   ....[1]....
        /*0030*/ 	.word	0x00001590


	//----- nvinfo : EIATTR_CRS_STACK_SIZE
	.align		4
.L_30:
        /*0034*/ 	.byte	0x04, 0x1e
        /*0036*/ 	.short	(.L_32 - .L_31)
.L_31:
        /*0038*/ 	.word	0x00000000


	//----- nvinfo : EIATTR_SW_WAR
	.align		4
.L_32:
        /*003c*/ 	.byte	0x04, 0x36
        /*003e*/ 	.short	(.L_34 - .L_33)
.L_33:
        /*0040*/ 	.word	0x00000008
.L_34:


//--------------------- .nv.callgraph             --------------------------
	.section	.nv.callgraph,"",@"SHT_CUDA_CALLGRAPH"
	.align	4
	.sectionentsize	8
	.align		4
        /*0000*/ 	.word	0x00000000
	.align		4
        /*0004*/ 	.word	0xffffffff
	.align		4
        /*0008*/ 	.word	index@(_Z18tensor_core_kernelv)
	.align		4
        /*000c*/ 	.word	index@(vprintf)
	.align		4
        /*0010*/ 	.word	index@(_Z16cuda_core_kernelv)
	.align		4
        /*0014*/ 	.word	index@(vprintf)
	.align		4
        /*0018*/ 	.word	0x00000000
	.align		4
        /*001c*/ 	.word	0xfffffffe
	.align		4
        /*0020*/ 	.word	0x00000000
	.align		4
        /*0024*/ 	.word	0xfffffffd
	.align		4
        /*0028*/ 	.word	0x00000000
	.align		4
        /*002c*/ 	.word	0xfffffffc


//--------------------- .nv.constant4             --------------------------
	.section	.nv.constant4,"a",@progbits
	.align	8
	.align		8
.nv.constant4:
        /*0000*/ 	.dword	vprintf
	.align		8
        /*0008*/ 	.dword	$str


//--------------------- .text._Z18tensor_core_kernelv --------------------------
	.section	.text._Z18tensor_core_kernelv,"ax",@progbits
	.align	128
        .global         _Z18tensor_core_kernelv
        .type           _Z18tensor_core_kernelv,@function
        .size           _Z18tensor_core_kernelv,(.L_x_6 - _Z18tensor_core_kernelv)
        .other          _Z18tensor_core_kernelv,@"STO_CUDA_ENTRY STV_DEFAULT"
_Z18tensor_core_kernelv:
.text._Z18tensor_core_kernelv:
[----:B------:R-:W0:Y:S01]  /*0000*/  LDC R1, c[0x0][0x37c] ;  /* 0x0000df00ff017b82 */ /* 0x000e220000000800 */
[----:B------:R-:W1:Y:S01]  /*0010*/  LDCU UR4, c[0x0][0x2f8] ;  /* 0x00005f00ff0477ac */ /* 0x000e620008000800 */
[----:B0-----:R-:W-:Y:S01]  /*0020*/  VIADD R1, R1, 0xfffffff8 ;  /* 0xfffffff801017836 */ /* 0x001fe20000000000 */
[----:B------:R-:W-:Y:S01]  /*0030*/  MOV R9, 0x3f800000 ;  /* 0x3f80000000097802 */ /* 0x000fe20000000f00 */
[----:B------:R-:W-:Y:S01]  /*0040*/  IMAD.MOV.U32 R8, RZ, RZ, 0x3f800000 ;  /* 0x3f800000ff087424 */ /* 0x000fe200078e00ff */
[----:B------:R-:W0:Y:S01]  /*0050*/  LDCU UR5, c[0x0][0x2fc] ;  /* 0x00005f80ff0577ac */ /* 0x000e220008000800 */
[----:B------:R-:W-:Y:S02]  /*0060*/  IMAD.MOV.U32 R10, RZ, RZ, 0x3f800000 ;  /* 0x3f800000ff0a7424 */ /* 0x000fe400078e00ff */
[----:B------:R-:W-:Y:S01]  /*0070*/  IMAD.MOV.U32 R11, RZ, RZ, 0x3f800000 ;  /* 0x3f800000ff0b7424 */ /* 0x000fe200078e00ff */
[----:B-1----:R-:W-:Y:S01]  /*0080*/  IADD3 R6, P0, PT, R1, UR4, RZ ;  /* 0x0000000401067c10 */ /* 0x002fe2000ff1e0ff */
[----:B------:R-:W-:-:S03]  /*0090*/  UMOV UR4, URZ ;  /* 0x000000ff00047c82 */ /* 0x000fc60008000000 */
[----:B0-----:R-:W-:-:S09]  /*00a0*/  IADD3.X R7, PT, PT, RZ, UR5, RZ, P0, !PT ;  /* 0x00000005ff077c10 */ /* 0x001fd200087fe4ff */
.L_x_0:
[----:B------:R-:W-:Y:S01]  /*00b0*/  IMAD.MOV.U32 R2, RZ, RZ, 0x3f800000 ;  /* 0x3f800000ff027424 */ /* 0x000fe200078e00ff */
[----:B------:R-:W-:Y:S01]  /*00c0*/  MOV R3, 0x3f800000 ;  /* 0x3f80000000037802 */ /* 0x000fe20000000f00 */
[----:B------:R-:W-:Y:S01]  /*00d0*/  IMAD.MOV.U32 R12, RZ, RZ, 0x3f800000 ;  /* 0x3f800000ff0c7424 */ /* 0x000fe200078e00ff */
[----:B------:R-:W-:Y:S01]  /*00e0*/  MOV R13, 0x3f800000 ;  /* 0x3f800000000d7802 */ /* 0x000fe20000000f00 */
[----:B------:R-:W-:Y:S01]  /*00f0*/  IMAD.MOV.U32 R14, RZ, RZ, 0x3f800000 ;  /* 0x3f800000ff0e7424 */ /* 0x000fe200078e00ff */
[----:B------:R-:W-:Y:S01]  /*0100*/  MOV R15, 0x3f800000 ;  /* 0x3f800000000f7802 */ /* 0x000fe20000000f00 */
[----:B------:R-:W-:-:S04]  /*0110*/  UIADD3 UR4, UPT, UPT, UR4, 0x140, URZ ;  /* 0x0000014004047890 */ /* 0x000fc8000fffe0ff */
[----:B------:R-:W-:Y:S02]  /*0120*/  UISETP.NE.AND UP0, UPT, UR4, 0xf4240, UPT ;  /* 0x000f42400400788c */ /* 0x000fe4000bf05270 */
[----:B------:R-:W-:-:S15]  /*0130*/  HMMA.1688.F32.TF32 R8, R12, R2, R8 ;  /* 0x000000020c08723c */ /* 0x000fde0000081008 */
[----:B------:R-:W-:-:S05]  /*0140*/  NOP ;  /* 0x0000000000007918 */ /* 0x000fca0000000000 */
        /* <DEDUP_REMOVED lines=636> */
[----:B------:R-:W-:Y:S01]  /*2910*/  HMMA.1688.F32.TF32 R8, R12, R2, R8 ;  /* 0x000000020c08723c */ /* 0x000fe20000081008 */
[----:B------:R-:W-:-:S04]  /*2920*/  NOP ;  /* 0x0000000000007918 */ /* 0x000fc80000000000 */
[----:B------:R-:W-:-:S15]  /*2930*/  BRA.U UP0, `(.L_x_0) ;  /* 0xffffffd500dc7547 */ /* 0x000fde000b83ffff */
[----:B------:R-:W-:-:S13]  /*2940*/  FSETP.GEU.AND P0, PT, R8, RZ, PT ;  /* 0x000000ff0800720b */ /* 0x000fda0003f0e000 */
[----:B------:R-:W-:Y:S05]  /*2950*/  @P0 EXIT ;  /* 0x000000000000094d */ /* 0x000fea0003800000 */
[----:B------:R-:W0:Y:S01]  /*2960*/  F2F.F64.F32 R8, R8 ;  /* 0x0000000800087310 */ /* 0x000e220000201800 */
[----:B------:R-:W-:Y:S01]  /*2970*/  MOV R0, 0x0 ;  /* 0x0000000000007802 */ /* 0x000fe20000000f00 */
[----:B------:R-:W1:Y:S03]  /*2980*/  LDCU.64 UR4, c[0x4][0x8] ;  /* 0x01000100ff0477ac */ /* 0x000e660008000a00 */
[----:B------:R2:W3:Y:S01]  /*2990*/  LDC.64 R2, c[0x4][R0] ;  /* 0x0100000000027b82 */ /* 0x0004e20000000a00 */
[----:B0-----:R2:W-:Y:S01]  /*29a0*/  STL.64 [R1], R8 ;  /* 0x0000000801007387 */ /* 0x0015e20000100a00 */
[----:B-1----:R-:W-:Y:S01]  /*29b0*/  IMAD.U32 R4, RZ, RZ, UR4 ;  /* 0x00000004ff047e24 */ /* 0x002fe2000f8e00ff */
[----:B------:R-:W-:-:S07]  /*29c0*/  MOV R5, UR5 ;  /* 0x0000000500057c02 */ /* 0x000fce0008000f00 */
[----:B------:R-:W-:-:S07]  /*29d0*/  LEPC R20, `(.L_x_1) ;  /* 0x000000001014794e */ /* 0x000fce0000000000 */
[----:B--23--:R-:W-:Y:S05]  /*29e0*/  CALL.ABS.NOINC R2 ;  /* 0x0000000002007343 */ /* 0x00cfea0003c00000 */
.L_x_1:
[----:B------:R-:W-:Y:S05]  /*29f0*/  EXIT ;  /* 0x000000000000794d */ /* 0x000fea0003800000 */
.L_x_2:
[----:B------:R-:W-:-:S00]  /*2a00*/  BRA `(.L_x_2) ;  /* 0xfffffffc00fc7947 */ /* 0x000fc0000383ffff */
[----:B------:R-:W-:-:S00]  /*2a10*/  NOP ;  /* 0x0000000000007918 */ /* 0x000fc00000000000 */
        /* <DEDUP_REMOVED lines=14> */
.L_x_6:


//--------------------- .text._Z16cuda_core_kernelv --------------------------
	.section	.text._Z16cuda_core_kernelv,"ax",@progbits
	.align	128
        .global         _Z16cuda_core_kernelv
        .type           _Z16cuda_core_kernelv,@function
        .size           _Z16cuda_core_kernelv,(.L_x_7 - _Z16cuda_core_kernelv)
        .other          _Z16cuda_core_kernelv,@"STO_CUDA_ENTRY STV_DEFAULT"
_Z16cuda_core_kernelv:
.text._Z16cuda_core_kernelv:
[----:B------:R-:W0:Y:S01]  /*0000*/  LDC R1, c[0x0][0x37c] ;  /* 0x0000df00ff017b82 */ /* 0x000e220000000800 */
[----:B------:R-:W1:Y:S01]  /*0010*/  S2R R0, SR_TID.X ;  /* 0x0000000000007919 */ /* 0x000e620000002100 */
[----:B------:R-:W2:Y:S01]  /*0020*/  LDCU UR4, c[0x0][0x2f8] ;  /* 0x00005f00ff0477ac */ /* 0x000ea20008000800 */
[----:B0-----:R-:W-:Y:S01]  /*0030*/  IADD3 R1, PT, PT, R1, -0x8, RZ ;  /* 0xfffffff801017810 */ /* 0x001fe20007ffe0ff */
[----:B------:R-:W0:Y:S03]  /*0040*/  LDCU UR5, c[0x0][0x2fc] ;  /* 0x00005f80ff0577ac */ /* 0x000e260008000800 */
[----:B--2---:R-:W-:Y:S01]  /*0050*/  IADD3 R6, P0, PT, R1, UR4, RZ ;  /* 0x0000000401067c10 */ /* 0x004fe2000ff1e0ff */
[----:B------:R-:W-:-:S03]  /*0060*/  UMOV UR4, URZ ;  /* 0x000000ff00047c82 */ /* 0x000fc60008000000 */
[----:B0-----:R-:W-:Y:S02]  /*0070*/  IADD3.X R7, PT, PT, RZ, UR5, RZ, P0, !PT ;  /* 0x00000005ff077c10 */ /* 0x001fe400087fe4ff */
[----:B-1----:R-:W-:-:S04]  /*0080*/  IADD3 R0, PT, PT, R0, 0x1, RZ ;  /* 0x0000000100007810 */ /* 0x002fc80007ffe0ff */
[----:B------:R-:W-:-:S07]  /*0090*/  I2FP.F32.U32 R0, R0 ;  /* 0x0000000000007245 */ /* 0x000fce0000201000 */
.L_x_3:
[----:B------:R-:W-:Y:S01]  /*00a0*/  HFMA2 R3, -RZ, RZ, 1.75, 0 ;  /* 0x3f000000ff037431 */ /* 0x000fe200000001ff */
[----:B------:R-:W-:-:S04]  /*00b0*/  UIADD3 UR4, UPT, UPT, UR4, 0x140, URZ ;  /* 0x0000014004047890 */ /* 0x000fc8000fffe0ff */
[----:B------:R-:W-:Y:S01]  /*00c0*/  UISETP.NE.AND UP0, UPT, UR4, 0x6acfc0, UPT ;  /* 0x006acfc00400788c */ /* 0x000fe2000bf05270 */
[----:B------:R-:W-:-:S04]  /*00d0*/  FFMA R0, R0, R3, 1 ;  /* 0x3f80000000007423 */ /* 0x000fc80000000003 */
        /* <DEDUP_REMOVED lines=318> */
[----:B------:R-:W-:Y:S01]  /*14c0*/  FFMA R0, R0, R3, 1 ;  /* 0x3f80000000007423 */ /* 0x000fe20000000003 */
[----:B------:R-:W-:Y:S06]  /*14d0*/  BRA.U UP0, `(.L_x_3) ;  /* 0xffffffe900f07547 */ /* 0x000fec000b83ffff */
[----:B------:R-:W-:-:S13]  /*14e0*/  FSETP.GEU.AND P0, PT, R0, RZ, PT ;  /* 0x000000ff0000720b */ /* 0x000fda0003f0e000 */
[----:B------:R-:W-:Y:S05]  /*14f0*/  @P0 EXIT ;  /* 0x000000000000094d */ /* 0x000fea0003800000 */
[----:B------:R-:W0:Y:S01]  /*1500*/  F2F.F64.F32 R2, R0 ;  /* 0x0000000000027310 */ /* 0x000e220000201800 */
[----:B------:R-:W-:Y:S01]  /*1510*/  MOV R8, 0x0 ;  /* 0x0000000000087802 */ /* 0x000fe20000000f00 */
[----:B------:R-:W1:Y:S05]  /*1520*/  LDCU.64 UR4, c[0x4][0x8] ;  /* 0x01000100ff0477ac */ /* 0x000e6a0008000a00 */
[----:B------:R-:W2:Y:S01]  /*1530*/  LDC.64 R8, c[0x4][R8] ;  /* 0x0100000008087b82 */ /* 0x000ea20000000a00 */
[----:B0-----:R0:W-:Y:S01]  /*1540*/  STL.64 [R1], R2 ;  /* 0x0000000201007387 */ /* 0x0011e20000100a00 */
[----:B-1----:R-:W-:Y:S02]  /*1550*/  MOV R4, UR4 ;  /* 0x0000000400047c02 */ /* 0x002fe40008000f00 */
[----:B------:R-:W-:-:S07]  /*1560*/  MOV R5, UR5 ;  /* 0x0000000500057c02 */ /* 0x000fce0008000f00 */
[----:B------:R-:W-:-:S07]  /*1570*/  LEPC R20, `(.L_x_4) ;  /* 0x000000001014794e */ /* 0x000fce0000000000 */
[----:B0-2---:R-:W-:Y:S05]  /*1580*/  CALL.ABS.NOINC R8 ;  /* 0x0000000008007343 */ /* 0x005fea0003c00000 */
.L_x_4:
[----:B------:R-:W-:Y:S05]  /*1590*/  EXIT ;  /* 0x000000000000794d */ /* 0x000fea0003800000 */
.L_x_5:
        /* <DEDUP_REMOVED lines=14> */
.L_x_7:


//--------------------- .nv.global.init           --------------------------
	.section	.nv.global.init,"aw",@progbits
.nv.global.init:
	.type		$str,@object
	.size		$str,(.L_0 - $str)
$str:
        /*0000*/ 	.byte	0x25, 0x66, 0x0a, 0x00
.L_0:


//--------------------- .nv.shared.reserved.0     --------------------------
	.section	.nv.shared.reserved.0,"aw",@nobits
	.weak		__nv_reservedSMEM_offset_0_alias
	.size		__nv_reservedSMEM_offset_0_alias, 0, 64
	.other		__nv_reservedSMEM_offset_0_alias,@"STO_CUDA_RESERVED_SHARED STV_DEFAULT"
__nv_reservedSMEM_offset_0_alias:
	.zero		0
	.zero		64


//--------------------- .nv.constant0._Z18tensor_core_kernelv --------------------------
	.section	.nv.constant0._Z18tensor_core_kernelv,"a",@progbits
	.sectionflags	@""
	.align	4
.nv.constant0._Z18tensor_core_kernelv:
	.zero		896


//--------------------- .nv.constant0._Z16cuda_core_kernelv --------------------------
	.section	.nv.constant0._Z16cuda_core_kernelv,"a",@progbits
	.sectionflags	@""
	.align	4
.nv.constant0._Z16cuda_core_kernelv:
	.zero		896


//--------------------- SYMBOLS --------------------------

	.type		.nv.reservedSmem.offset0,@object
	.size		.nv.reservedSmem.offset0,0x4
	.type		vprintf,@function
